	.headerflags	@"EF_CUDA_TEXMODE_UNIFIED EF_CUDA_64BIT_ADDRESS EF_CUDA_ACCELERATORS EF_CUDA_SM90 EF_CUDA_VIRTUAL_SM(EF_CUDA_SM90)"
	.elftype	@"ET_EXEC"


//--------------------- .nv.info                  --------------------------
	.section	.nv.info,"",@"SHT_CUDA_INFO"
	.align	4


	//----- nvinfo : EIATTR_REGCOUNT
	.align		4
        /*0000*/ 	.byte	0x04, 0x2f
        /*0002*/ 	.short	(.L_2 - .L_1)
	.align		4
.L_1:
        /*0004*/ 	.word	index@(triton_poi_fused_gelu_6)
        /*0008*/ 	.word	0x0000000e


	//----- nvinfo : EIATTR_MIN_STACK_SIZE
	.align		4
.L_2:
        /*000c*/ 	.byte	0x04, 0x12
        /*000e*/ 	.short	(.L_4 - .L_3)
	.align		4
.L_3:
        /*0010*/ 	.word	index@(triton_poi_fused_gelu_6)
        /*0014*/ 	.word	0x00000000


	//----- nvinfo : EIATTR_FRAME_SIZE
	.align		4
.L_4:
        /*0018*/ 	.byte	0x04, 0x11
        /*001a*/ 	.short	(.L_6 - .L_5)
	.align		4
.L_5:
        /*001c*/ 	.word	index@(triton_poi_fused_gelu_6)
        /*0020*/ 	.word	0x00000000


	//----- nvinfo : EIATTR_MIN_STACK_SIZE
	.align		4
.L_6:
        /*0024*/ 	.byte	0x04, 0x12
        /*0026*/ 	.short	(.L_8 - .L_7)
	.align		4
.L_7:
        /*0028*/ 	.word	index@(triton_poi_fused_gelu_6)
        /*002c*/ 	.word	0x00000000
.L_8:


//--------------------- .nv.info.triton_poi_fused_gelu_6 --------------------------
	.section	.nv.info.triton_poi_fused_gelu_6,"",@"SHT_CUDA_INFO"
	.sectionflags	@""
	.align	4


	//----- nvinfo : EIATTR_CUDA_API_VERSION
	.align		4
        /*0000*/ 	.byte	0x04, 0x37
        /*0002*/ 	.short	(.L_10 - .L_9)
.L_9:
        /*0004*/ 	.word	0x0000007c


	//----- nvinfo : EIATTR_KPARAM_INFO
	.align		4
.L_10:
        /*0008*/ 	.byte	0x04, 0x17
        /*000a*/ 	.short	(.L_12 - .L_11)
.L_11:
        /*000c*/ 	.word	0x00000000
        /*0010*/ 	.short	0x0002
        /*0012*/ 	.short	0x0010
        /*0014*/ 	.byte	0x00, 0xf0, 0x11, 0x00


	//----- nvinfo : EIATTR_KPARAM_INFO
	.align		4
.L_12:
        /*0018*/ 	.byte	0x04, 0x17
        /*001a*/ 	.short	(.L_14 - .L_13)
.L_13:
        /*001c*/ 	.word	0x00000000
        /*0020*/ 	.short	0x0001
        /*0022*/ 	.short	0x0008
        /*0024*/ 	.byte	0x00, 0xf4, 0x21, 0x00


	//----- nvinfo : EIATTR_KPARAM_INFO
	.align		4
.L_14:
        /*0028*/ 	.byte	0x04, 0x17
        /*002a*/ 	.short	(.L_16 - .L_15)
.L_15:
        /*002c*/ 	.word	0x00000000
        /*0030*/ 	.short	0x0000
        /*0032*/ 	.short	0x0000
        /*0034*/ 	.byte	0x00, 0xf4, 0x21, 0x00


	//----- nvinfo : EIATTR_SPARSE_MMA_MASK
	.align		4
.L_16:
        /*0038*/ 	.byte	0x03, 0x50
        /*003a*/ 	.short	0x0000


	//----- nvinfo : EIATTR_MAXREG_COUNT
	.align		4
        /*003c*/ 	.byte	0x03, 0x1b
        /*003e*/ 	.short	0x00ff


	//----- nvinfo : EIATTR_EXIT_INSTR_OFFSETS
	.align		4
        /*0040*/ 	.byte	0x04, 0x1c
        /*0042*/ 	.short	(.L_18 - .L_17)


	//   ....[0]....
.L_17:
        /*0044*/ 	.word	0x00000310


	//   ....[1]....
        /*0048*/ 	.word	0x00000330


	//----- nvinfo : EIATTR_REQNTID
	.align		4
.L_18:
        /*004c*/ 	.byte	0x04, 0x10
        /*004e*/ 	.short	(.L_20 - .L_19)
.L_19:
        /*0050*/ 	.word	0x00000020
        /*0054*/ 	.word	0x00000001
        /*0058*/ 	.word	0x00000001


	//----- nvinfo : EIATTR_CBANK_PARAM_SIZE
	.align		4
.L_20:
        /*005c*/ 	.byte	0x03, 0x19
        /*005e*/ 	.short	0x0014


	//----- nvinfo : EIATTR_PARAM_CBANK
	.align		4
        /*0060*/ 	.byte	0x04, 0x0a
        /*0062*/ 	.short	(.L_22 - .L_21)
	.align		4
.L_21:
        /*0064*/ 	.word	index@(.nv.constant0.triton_poi_fused_gelu_6)
        /*0068*/ 	.short	0x0210
        /*006a*/ 	.short	0x0014


	//----- nvinfo : EIATTR_SW_WAR
	.align		4
.L_22:
        /*006c*/ 	.byte	0x04, 0x36
        /*006e*/ 	.short	(.L_24 - .L_23)
.L_23:
        /*0070*/ 	.word	0x00000008
.L_24:


//--------------------- .nv.callgraph             --------------------------
	.section	.nv.callgraph,"",@"SHT_CUDA_CALLGRAPH"
	.align	4
	.sectionentsize	8
	.align		4
        /*0000*/ 	.word	0x00000000
	.align		4
        /*0004*/ 	.word	0xffffffff
	.align		4
        /*0008*/ 	.word	0x00000000
	.align		4
        /*000c*/ 	.word	0xfffffffe
	.align		4
        /*0010*/ 	.word	0x00000000
	.align		4
        /*0014*/ 	.word	0xfffffffd
	.align		4
        /*0018*/ 	.word	0x00000000
	.align		4
        /*001c*/ 	.word	0xfffffffc


//--------------------- .nv.constant4             --------------------------
	.section	.nv.constant4,"a",@progbits
	.align	8
	.align		8
.nv.constant4:
        /*0000*/ 	.dword	_$_str


//--------------------- .text.triton_poi_fused_gelu_6 --------------------------
	.section	.text.triton_poi_fused_gelu_6,"ax",@progbits
	.align	128
        .global         triton_poi_fused_gelu_6
        .type           triton_poi_fused_gelu_6,@function
        .size           triton_poi_fused_gelu_6,(.L_x_1 - triton_poi_fused_gelu_6)
        .other          triton_poi_fused_gelu_6,@"STO_CUDA_ENTRY STV_DEFAULT"
triton_poi_fused_gelu_6:
.text.triton_poi_fused_gelu_6:
[----:B------:R-:W0:Y:S02]  /*0000*/  LDC R1, c[0x0][0x28] ;  /* 0x00000a00ff017b82 */ /* 0x000e240000000800 */
[----:B------:R-:W1:Y:S01]  /*0010*/  S2R R11, SR_TID.X ;  /* 0x00000000000b7919 */ /* 0x000e620000002100 */
[----:B------:R-:W2:Y:S01]  /*0020*/  LDC.64 R2, c[0x0][0x210] ;  /* 0x00008400ff027b82 */ /* 0x000ea20000000a00 */
[----:B------:R-:W-:Y:S01]  /*0030*/  ULDC.64 UR4, c[0x0][0x208] ;  /* 0x0000820000047ab9 */ /* 0x000fe20000000a00 */
[----:B------:R-:W3:Y:S01]  /*0040*/  S2R R5, SR_CTAID.X ;  /* 0x0000000000057919 */ /* 0x000ee20000002500 */
[----:B------:R-:W-:Y:S01]  /*0050*/  IMAD.MOV.U32 R4, RZ, RZ, 0x3789ca3c ;  /* 0x3789ca3cff047424 */ /* 0x000fe200078e00ff */
[----:B------:R-:W-:Y:S01]  /*0060*/  MOV R7, 0xb9f560b9 ;  /* 0xb9f560b900077802 */ /* 0x000fe20000000f00 */
[----:B------:R-:W-:Y:S01]  /*0070*/  IMAD.MOV.U32 R6, RZ, RZ, 0x3bac840b ;  /* 0x3bac840bff067424 */ /* 0x000fe200078e00ff */
[----:B------:R-:W-:Y:S01]  /*0080*/  ULDC.64 UR6, c[0x0][0x218] ;  /* 0x0000860000067ab9 */ /* 0x000fe20000000a00 */
[----:B-1----:R-:W-:-:S04]  /*0090*/  LOP3.LUT R0, R11, 0x3, RZ, 0xc0, !PT ;  /* 0x000000030b007812 */ /* 0x002fc800078ec0ff */
[----:B---3--:R-:W-:Y:S01]  /*00a0*/  LEA R5, R5, R0, 0x2 ;  /* 0x0000000005057211 */ /* 0x008fe200078e10ff */
[----:B------:R-:W-:-:S03]  /*00b0*/  HFMA2.MMA R0, -RZ, RZ, 0, 0 ;  /* 0x00000000ff007435 */ /* 0x000fc600000001ff */
[C---:B------:R-:W-:Y:S01]  /*00c0*/  ISETP.GE.AND P0, PT, R5.reuse, 0x4, PT ;  /* 0x000000040500780c */ /* 0x040fe20003f06270 */
[----:B--2---:R-:W-:-:S12]  /*00d0*/  IMAD.WIDE R2, R5, 0x4, R2 ;  /* 0x0000000405027825 */ /* 0x004fd800078e0202 */
[----:B------:R1:W2:Y:S01]  /*00e0*/  @!P0 LDG.E R0, desc[UR4][R2.64] ;  /* 0x0000000402008981 */ /* 0x0002a2000c1e1900 */
[----:B------:R-:W-:Y:S01]  /*00f0*/  IMAD.MOV.U32 R8, RZ, RZ, -0x42f37e9e ;  /* 0xbd0c8162ff087424 */ /* 0x000fe200078e00ff */
[----:B------:R-:W-:-:S04]  /*0100*/  LOP3.LUT P0, RZ, R11, 0x1c, RZ, 0xc0, !PT ;  /* 0x0000001c0bff7812 */ /* 0x000fc8000780c0ff */
[----:B------:R-:W-:Y:S01]  /*0110*/  ISETP.LT.AND P0, PT, R5, 0x4, !P0 ;  /* 0x000000040500780c */ /* 0x000fe20004701270 */
[----:B-1----:R-:W-:Y:S01]  /*0120*/  HFMA2.MMA R2, -RZ, RZ, 1.52734375, -41152 ;  /* 0x3e1cf906ff027435 */ /* 0x002fe200000001ff */
[----:B------:R-:W-:Y:S01]  /*0130*/  MOV R3, 0x3f6a937e ;  /* 0x3f6a937e00037802 */ /* 0x000fe20000000f00 */
[C---:B--2---:R-:W-:Y:S01]  /*0140*/  FMUL R10, R0.reuse, 0.70710676908493041992 ;  /* 0x3f3504f3000a7820 */ /* 0x044fe20000400000 */
[----:B------:R-:W-:-:S03]  /*0150*/  FMUL R0, R0, 0.5 ;  /* 0x3f00000000007820 */ /* 0x000fc60000400000 */
[----:B------:R-:W-:-:S05]  /*0160*/  FADD.FTZ R9, |R10|, -RZ ;  /* 0x800000ff0a097221 */ /* 0x000fca0000010200 */
[----:B------:R-:W-:-:S13]  /*0170*/  FSETP.GE.AND P1, PT, R9, 1.0029599666595458984, PT ;  /* 0x3f8060fe0900780b */ /* 0x000fda0003f26000 */
[----:B------:R-:W-:Y:S01]  /*0180*/  @!P1 MOV R4, 0x38b1e96a ;  /* 0x38b1e96a00049802 */ /* 0x000fe20000000f00 */
[----:B------:R-:W-:Y:S01]  /*0190*/  @!P1 FMUL R9, R10, R10 ;  /* 0x0000000a0a099220 */ /* 0x000fe20000400000 */
[----:B------:R-:W-:Y:S01]  /*01a0*/  @!P1 MOV R7, 0xba574d20 ;  /* 0xba574d2000079802 */ /* 0x000fe20000000f00 */
[----:B------:R-:W-:Y:S01]  /*01b0*/  @!P1 IMAD.MOV.U32 R8, RZ, RZ, -0x4323e419 ;  /* 0xbcdc1be7ff089424 */ /* 0x000fe200078e00ff */
[----:B------:R-:W-:Y:S02]  /*01c0*/  @!P1 MOV R6, 0x3baad5ea ;  /* 0x3baad5ea00069802 */ /* 0x000fe40000000f00 */
[----:B------:R-:W-:Y:S01]  /*01d0*/  @!P1 MOV R2, 0x3de718af ;  /* 0x3de718af00029802 */ /* 0x000fe20000000f00 */
[----:B------:R-:W-:Y:S01]  /*01e0*/  FFMA.FTZ R7, R9, R4, R7 ;  /* 0x0000000409077223 */ /* 0x000fe20000010007 */
[----:B------:R-:W-:Y:S01]  /*01f0*/  @!P1 MOV R3, 0xbec093ac ;  /* 0xbec093ac00039802 */ /* 0x000fe20000000f00 */
[----:B------:R-:W-:Y:S01]  /*0200*/  IMAD.MOV.U32 R4, RZ, RZ, 0x3f20d842 ;  /* 0x3f20d842ff047424 */ /* 0x000fe200078e00ff */
[----:B------:R-:W-:Y:S01]  /*0210*/  @!P1 MOV R4, 0x3e0375d3 ;  /* 0x3e0375d300049802 */ /* 0x000fe20000000f00 */
[----:B------:R-:W-:Y:S01]  /*0220*/  FFMA.FTZ R7, R7, R9, R6 ;  /* 0x0000000907077223 */ /* 0x000fe20000010006 */
[----:B------:R-:W-:-:S03]  /*0230*/  SHF.R.S32.HI R6, RZ, 0x1f, R5 ;  /* 0x0000001fff067819 */ /* 0x000fc60000011405 */
[----:B------:R-:W-:-:S04]  /*0240*/  FFMA.FTZ R7, R7, R9, R8 ;  /* 0x0000000907077223 */ /* 0x000fc80000010008 */
[----:B------:R-:W-:-:S04]  /*0250*/  FFMA.FTZ R2, R7, R9, R2 ;  /* 0x0000000907027223 */ /* 0x000fc80000010002 */
[----:B------:R-:W-:Y:S01]  /*0260*/  FFMA.FTZ R3, R2, R9, R3 ;  /* 0x0000000902037223 */ /* 0x000fe20000010003 */
[----:B------:R-:W-:-:S03]  /*0270*/  FSEL R2, -R9, R10, P1 ;  /* 0x0000000a09027208 */ /* 0x000fc60000800100 */
[----:B------:R-:W-:-:S04]  /*0280*/  FFMA.FTZ R3, R3, R9, R4 ;  /* 0x0000000903037223 */ /* 0x000fc80000010004 */
[----:B------:R-:W-:-:S04]  /*0290*/  FFMA.FTZ R4, R3, R2, R2 ;  /* 0x0000000203047223 */ /* 0x000fc80000010002 */
[----:B------:R-:W1:Y:S02]  /*02a0*/  @P1 MUFU.EX2 R2, R4 ;  /* 0x0000000400021308 */ /* 0x000e640000000800 */
[----:B-1----:R-:W-:-:S05]  /*02b0*/  @P1 FADD R2, -R2, 1 ;  /* 0x3f80000002021421 */ /* 0x002fca0000000100 */
[----:B------:R-:W-:Y:S02]  /*02c0*/  @P1 LOP3.LUT R4, R2, 0x80000000, R10, 0xf8, !PT ;  /* 0x8000000002041812 */ /* 0x000fe400078ef80a */
[----:B------:R-:W-:-:S03]  /*02d0*/  LEA R2, P1, R5, UR6, 0x2 ;  /* 0x0000000605027c11 */ /* 0x000fc6000f8210ff */
[----:B------:R-:W-:Y:S01]  /*02e0*/  FADD R7, R4, 1 ;  /* 0x3f80000004077421 */ /* 0x000fe20000000000 */
[----:B------:R-:W-:-:S03]  /*02f0*/  LEA.HI.X R3, R5, UR7, R6, 0x2, P1 ;  /* 0x0000000705037c11 */ /* 0x000fc600088f1406 */
[----:B------:R-:W-:Y:S01]  /*0300*/  FMUL R7, R0, R7 ;  /* 0x0000000700077220 */ /* 0x000fe20000400000 */
[----:B------:R-:W-:Y:S06]  /*0310*/  @!P0 EXIT ;  /* 0x000000000000894d */ /* 0x000fec0003800000 */
[----:B------:R-:W-:Y:S01]  /*0320*/  STG.E desc[UR4][R2.64], R7 ;  /* 0x0000000702007986 */ /* 0x000fe2000c101904 */
[----:B------:R-:W-:Y:S05]  /*0330*/  EXIT ;  /* 0x000000000000794d */ /* 0x000fea0003800000 */
.L_x_0:
[----:B------:R-:W-:-:S00]  /*0340*/  BRA `(.L_x_0) ;  /* 0xfffffffc00fc7947 */ /* 0x000fc0000383ffff */
[----:B------:R-:W-:-:S00]  /*0350*/  NOP ;  /* 0x0000000000007918 */ /* 0x000fc00000000000 */
        /* <DEDUP_REMOVED lines=10> */
.L_x_1:


//--------------------- .nv.global.init           --------------------------
	.section	.nv.global.init,"aw",@progbits
.nv.global.init:
	.type		_$_str,@object
	.size		_$_str,(.L_0 - _$_str)
_$_str:
        /*0000*/ 	.byte	0x5f, 0x5f, 0x43, 0x55, 0x44, 0x41, 0x5f, 0x46, 0x54, 0x5a, 0x00
.L_0:


//--------------------- .nv.constant0.triton_poi_fused_gelu_6 --------------------------
	.section	.nv.constant0.triton_poi_fused_gelu_6,"a",@progbits
	.sectionflags	@""
	.align	4
.nv.constant0.triton_poi_fused_gelu_6:
	.zero		548
